	.headerflags	@"EF_CUDA_TEXMODE_UNIFIED EF_CUDA_64BIT_ADDRESS EF_CUDA_ACCELERATORS EF_CUDA_SM90 EF_CUDA_VIRTUAL_SM(EF_CUDA_SM90)"
	.elftype	@"ET_EXEC"


//--------------------- .nv.info                  --------------------------
	.section	.nv.info,"",@"SHT_CUDA_INFO"
	.align	4


	//----- nvinfo : EIATTR_REGCOUNT
	.align		4
        /*0000*/ 	.byte	0x04, 0x2f
        /*0002*/ 	.short	(.L_3 - .L_2)
	.align		4
.L_2:
        /*0004*/ 	.word	index@(triton_poi_fused__native_batch_norm_legit_no_training_convolution_relu_3)
        /*0008*/ 	.word	0x0000001b


	//----- nvinfo : EIATTR_MIN_STACK_SIZE
	.align		4
.L_3:
        /*000c*/ 	.byte	0x04, 0x12
        /*000e*/ 	.short	(.L_5 - .L_4)
	.align		4
.L_4:
        /*0010*/ 	.word	index@(triton_poi_fused__native_batch_norm_legit_no_training_convolution_relu_3)
        /*0014*/ 	.word	0x00000000


	//----- nvinfo : EIATTR_FRAME_SIZE
	.align		4
.L_5:
        /*0018*/ 	.byte	0x04, 0x11
        /*001a*/ 	.short	(.L_7 - .L_6)
	.align		4
.L_6:
        /*001c*/ 	.word	index@(triton_poi_fused__native_batch_norm_legit_no_training_convolution_relu_3)
        /*0020*/ 	.word	0x00000000


	//----- nvinfo : EIATTR_MIN_STACK_SIZE
	.align		4
.L_7:
        /*0024*/ 	.byte	0x04, 0x12
        /*0026*/ 	.short	(.L_9 - .L_8)
	.align		4
.L_8:
        /*0028*/ 	.word	index@(triton_poi_fused__native_batch_norm_legit_no_training_convolution_relu_3)
        /*002c*/ 	.word	0x00000000
.L_9:


//--------------------- .nv.info.triton_poi_fused__native_batch_norm_legit_no_training_convolution_relu_3 --------------------------
	.section	.nv.info.triton_poi_fused__native_batch_norm_legit_no_training_convolution_relu_3,"",@"SHT_CUDA_INFO"
	.sectionflags	@""
	.align	4


	//----- nvinfo : EIATTR_CUDA_API_VERSION
	.align		4
        /*0000*/ 	.byte	0x04, 0x37
        /*0002*/ 	.short	(.L_11 - .L_10)
.L_10:
        /*0004*/ 	.word	0x0000007c


	//----- nvinfo : EIATTR_KPARAM_INFO
	.align		4
.L_11:
        /*0008*/ 	.byte	0x04, 0x17
        /*000a*/ 	.short	(.L_13 - .L_12)
.L_12:
        /*000c*/ 	.word	0x00000000
        /*0010*/ 	.short	0x0007
        /*0012*/ 	.short	0x0038
        /*0014*/ 	.byte	0x00, 0xf0, 0x11, 0x00


	//----- nvinfo : EIATTR_KPARAM_INFO
	.align		4
.L_13:
        /*0018*/ 	.byte	0x04, 0x17
        /*001a*/ 	.short	(.L_15 - .L_14)
.L_14:
        /*001c*/ 	.word	0x00000000
        /*0020*/ 	.short	0x0006
        /*0022*/ 	.short	0x0030
        /*0024*/ 	.byte	0x00, 0xf4, 0x21, 0x00


	//----- nvinfo : EIATTR_KPARAM_INFO
	.align		4
.L_15:
        /*0028*/ 	.byte	0x04, 0x17
        /*002a*/ 	.short	(.L_17 - .L_16)
.L_16:
        /*002c*/ 	.word	0x00000000
        /*0030*/ 	.short	0x0005
        /*0032*/ 	.short	0x0028
        /*0034*/ 	.byte	0x00, 0xf4, 0x21, 0x00


	//----- nvinfo : EIATTR_KPARAM_INFO
	.align		4
.L_17:
        /*0038*/ 	.byte	0x04, 0x17
        /*003a*/ 	.short	(.L_19 - .L_18)
.L_18:
        /*003c*/ 	.word	0x00000000
        /*0040*/ 	.short	0x0004
        /*0042*/ 	.short	0x0020
        /*0044*/ 	.byte	0x00, 0xf4, 0x21, 0x00


	//----- nvinfo : EIATTR_KPARAM_INFO
	.align		4
.L_19:
        /*0048*/ 	.byte	0x04, 0x17
        /*004a*/ 	.short	(.L_21 - .L_20)
.L_20:
        /*004c*/ 	.word	0x00000000
        /*0050*/ 	.short	0x0003
        /*0052*/ 	.short	0x0018
        /*0054*/ 	.byte	0x00, 0xf4, 0x21, 0x00


	//----- nvinfo : EIATTR_KPARAM_INFO
	.align		4
.L_21:
        /*0058*/ 	.byte	0x04, 0x17
        /*005a*/ 	.short	(.L_23 - .L_22)
.L_22:
        /*005c*/ 	.word	0x00000000
        /*0060*/ 	.short	0x0002
        /*0062*/ 	.short	0x0010
        /*0064*/ 	.byte	0x00, 0xf4, 0x21, 0x00


	//----- nvinfo : EIATTR_KPARAM_INFO
	.align		4
.L_23:
        /*0068*/ 	.byte	0x04, 0x17
        /*006a*/ 	.short	(.L_25 - .L_24)
.L_24:
        /*006c*/ 	.word	0x00000000
        /*0070*/ 	.short	0x0001
        /*0072*/ 	.short	0x0008
        /*0074*/ 	.byte	0x00, 0xf4, 0x21, 0x00


	//----- nvinfo : EIATTR_KPARAM_INFO
	.align		4
.L_25:
        /*0078*/ 	.byte	0x04, 0x17
        /*007a*/ 	.short	(.L_27 - .L_26)
.L_26:
        /*007c*/ 	.word	0x00000000
        /*0080*/ 	.short	0x0000
        /*0082*/ 	.short	0x0000
        /*0084*/ 	.byte	0x00, 0xf4, 0x21, 0x00


	//----- nvinfo : EIATTR_SPARSE_MMA_MASK
	.align		4
.L_27:
        /*0088*/ 	.byte	0x03, 0x50
        /*008a*/ 	.short	0x0000


	//----- nvinfo : EIATTR_MAXREG_COUNT
	.align		4
        /*008c*/ 	.byte	0x03, 0x1b
        /*008e*/ 	.short	0x00ff


	//----- nvinfo : EIATTR_EXIT_INSTR_OFFSETS
	.align		4
        /*0090*/ 	.byte	0x04, 0x1c
        /*0092*/ 	.short	(.L_29 - .L_28)


	//   ....[0]....
.L_28:
        /*0094*/ 	.word	0x00000520


	//   ....[1]....
        /*0098*/ 	.word	0x00000540


	//----- nvinfo : EIATTR_REQNTID
	.align		4
.L_29:
        /*009c*/ 	.byte	0x04, 0x10
        /*009e*/ 	.short	(.L_31 - .L_30)
.L_30:
        /*00a0*/ 	.word	0x00000020
        /*00a4*/ 	.word	0x00000001
        /*00a8*/ 	.word	0x00000001


	//----- nvinfo : EIATTR_CBANK_PARAM_SIZE
	.align		4
.L_31:
        /*00ac*/ 	.byte	0x03, 0x19
        /*00ae*/ 	.short	0x003c


	//----- nvinfo : EIATTR_PARAM_CBANK
	.align		4
        /*00b0*/ 	.byte	0x04, 0x0a
        /*00b2*/ 	.short	(.L_33 - .L_32)
	.align		4
.L_32:
        /*00b4*/ 	.word	index@(.nv.constant0.triton_poi_fused__native_batch_norm_legit_no_training_convolution_relu_3)
        /*00b8*/ 	.short	0x0210
        /*00ba*/ 	.short	0x003c


	//----- nvinfo : EIATTR_SW_WAR
	.align		4
.L_33:
        /*00bc*/ 	.byte	0x04, 0x36
        /*00be*/ 	.short	(.L_35 - .L_34)
.L_34:
        /*00c0*/ 	.word	0x00000008
.L_35:


//--------------------- .nv.callgraph             --------------------------
	.section	.nv.callgraph,"",@"SHT_CUDA_CALLGRAPH"
	.align	4
	.sectionentsize	8
	.align		4
        /*0000*/ 	.word	0x00000000
	.align		4
        /*0004*/ 	.word	0xffffffff
	.align		4
        /*0008*/ 	.word	0x00000000
	.align		4
        /*000c*/ 	.word	0xfffffffe
	.align		4
        /*0010*/ 	.word	0x00000000
	.align		4
        /*0014*/ 	.word	0xfffffffd
	.align		4
        /*0018*/ 	.word	0x00000000
	.align		4
        /*001c*/ 	.word	0xfffffffc


//--------------------- .nv.constant4             --------------------------
	.section	.nv.constant4,"a",@progbits
	.align	8
	.align		8
.nv.constant4:
        /*0000*/ 	.dword	_$_str
	.align		8
        /*0008*/ 	.dword	_$_str_$_2


//--------------------- .text.triton_poi_fused__native_batch_norm_legit_no_training_convolution_relu_3 --------------------------
	.section	.text.triton_poi_fused__native_batch_norm_legit_no_training_convolution_relu_3,"ax",@progbits
	.align	128
        .global         triton_poi_fused__native_batch_norm_legit_no_training_convolution_relu_3
        .type           triton_poi_fused__native_batch_norm_legit_no_training_convolution_relu_3,@function
        .size           triton_poi_fused__native_batch_norm_legit_no_training_convolution_relu_3,(.L_x_1 - triton_poi_fused__native_batch_norm_legit_no_training_convolution_relu_3)
        .other          triton_poi_fused__native_batch_norm_legit_no_training_convolution_relu_3,@"STO_CUDA_ENTRY STV_DEFAULT"
triton_poi_fused__native_batch_norm_legit_no_training_convolution_relu_3:
.text.triton_poi_fused__native_batch_norm_legit_no_training_convolution_relu_3:
[----:B------:R-:W0:Y:S01]  /*0000*/  LDC R1, c[0x0][0x28] ;  /* 0x00000a00ff017b82 */ /* 0x000e220000000800 */
[----:B------:R-:W1:Y:S01]  /*0010*/  S2R R0, SR_TID.X ;  /* 0x0000000000007919 */ /* 0x000e620000002100 */
[----:B------:R-:W-:Y:S01]  /*0020*/  CS2R R20, SRZ ;  /* 0x0000000000147805 */ /* 0x000fe2000001ff00 */
[----:B------:R-:W-:Y:S01]  /*0030*/  IMAD.MOV.U32 R22, RZ, RZ, RZ ;  /* 0x000000ffff167224 */ /* 0x000fe200078e00ff */
[----:B------:R-:W-:Y:S01]  /*0040*/  ULDC.64 UR4, c[0x0][0x208] ;  /* 0x0000820000047ab9 */ /* 0x000fe20000000a00 */
[----:B------:R-:W2:Y:S03]  /*0050*/  S2R R3, SR_CTAID.X ;  /* 0x0000000000037919 */ /* 0x000ea60000002500 */
[----:B------:R-:W3:Y:S08]  /*0060*/  LDC.64 R6, c[0x0][0x218] ;  /* 0x00008600ff067b82 */ /* 0x000ef00000000a00 */
[----:B------:R-:W4:Y:S08]  /*0070*/  LDC.64 R8, c[0x0][0x210] ;  /* 0x00008400ff087b82 */ /* 0x000f300000000a00 */
[----:B------:R-:W5:Y:S08]  /*0080*/  LDC.64 R10, c[0x0][0x220] ;  /* 0x00008800ff0a7b82 */ /* 0x000f700000000a00 */
[----:B------:R-:W3:Y:S01]  /*0090*/  LDC.64 R12, c[0x0][0x230] ;  /* 0x00008c00ff0c7b82 */ /* 0x000ee20000000a00 */
[----:B-1----:R-:W-:-:S02]  /*00a0*/  SHF.L.U32 R0, R0, 0x1, RZ ;  /* 0x0000000100007819 */ /* 0x002fc400000006ff */
[----:B--2---:R-:W-:-:S05]  /*00b0*/  SHF.R.S32.HI R5, RZ, 0x19, R3 ;  /* 0x00000019ff057819 */ /* 0x004fca0000011403 */
[----:B------:R-:W1:Y:S01]  /*00c0*/  LDC.64 R14, c[0x0][0x238] ;  /* 0x00008e00ff0e7b82 */ /* 0x000e620000000a00 */
[----:B------:R-:W-:Y:S02]  /*00d0*/  LOP3.LUT R0, R0, 0x3e, RZ, 0xc0, !PT ;  /* 0x0000003e00007812 */ /* 0x000fe400078ec0ff */
[----:B------:R-:W-:Y:S02]  /*00e0*/  SGXT R5, R5, 0x1 ;  /* 0x000000010505781a */ /* 0x000fe40000000200 */
[----:B------:R-:W-:-:S03]  /*00f0*/  LEA R0, R3, R0, 0x6 ;  /* 0x0000000003007211 */ /* 0x000fc600078e30ff */
[----:B------:R-:W2:Y:S01]  /*0100*/  LDC.64 R2, c[0x0][0x228] ;  /* 0x00008a00ff027b82 */ /* 0x000ea20000000a00 */
[----:B------:R-:W-:Y:S02]  /*0110*/  LEA.HI R5, R5, R0, RZ, 0x2 ;  /* 0x0000000005057211 */ /* 0x000fe400078f10ff */
[----:B------:R-:W-:Y:S02]  /*0120*/  ISETP.GE.AND P0, PT, R0, 0x40, PT ;  /* 0x000000400000780c */ /* 0x000fe40003f06270 */
[----:B------:R-:W-:-:S04]  /*0130*/  SHF.R.S32.HI R5, RZ, 0x2, R5 ;  /* 0x00000002ff057819 */ /* 0x000fc80000011405 */
[----:B------:R-:W-:-:S04]  /*0140*/  LEA.HI R4, R5, R5, RZ, 0x2 ;  /* 0x0000000505047211 */ /* 0x000fc800078f10ff */
[----:B------:R-:W-:-:S04]  /*0150*/  LOP3.LUT R4, R4, 0xfffffffc, RZ, 0xc0, !PT ;  /* 0xfffffffc04047812 */ /* 0x000fc800078ec0ff */
[----:B------:R-:W-:-:S05]  /*0160*/  IADD3 R17, R5, -R4, RZ ;  /* 0x8000000405117210 */ /* 0x000fca0007ffe0ff */
[----:B--2---:R-:W-:-:S05]  /*0170*/  IMAD.WIDE R2, R17, 0x4, R2 ;  /* 0x0000000411027825 */ /* 0x004fca00078e0202 */
[----:B------:R-:W2:Y:S04]  /*0180*/  @!P0 LDG.E.EL R20, desc[UR4][R2.64] ;  /* 0x0000000402148981 */ /* 0x000ea8000c2e1900 */
[----:B------:R4:W2:Y:S01]  /*0190*/  @!P0 LDG.E.EL R22, desc[UR4][R2.64] ;  /* 0x0000000402168981 */ /* 0x0008a2000c2e1900 */
[----:B------:R-:W-:Y:S01]  /*01a0*/  HFMA2.MMA R16, -RZ, RZ, 0, 0 ;  /* 0x00000000ff107435 */ /* 0x000fe200000001ff */
[----:B------:R-:W-:Y:S02]  /*01b0*/  CS2R R18, SRZ ;  /* 0x0000000000127805 */ /* 0x000fe4000001ff00 */
[----:B------:R-:W-:Y:S01]  /*01c0*/  CS2R R4, SRZ ;  /* 0x0000000000047805 */ /* 0x000fe2000001ff00 */
[----:B---3--:R-:W-:-:S05]  /*01d0*/  IMAD.WIDE R6, R17, 0x4, R6 ;  /* 0x0000000411067825 */ /* 0x008fca00078e0206 */
[----:B------:R-:W3:Y:S01]  /*01e0*/  @!P0 LDG.E.EL R19, desc[UR4][R6.64] ;  /* 0x0000000406138981 */ /* 0x000ee2000c2e1900 */
[----:B----4-:R-:W-:-:S03]  /*01f0*/  IMAD.WIDE R2, R0, 0x4, R8 ;  /* 0x0000000400027825 */ /* 0x010fc600078e0208 */
[----:B------:R4:W3:Y:S01]  /*0200*/  @!P0 LDG.E.EL R16, desc[UR4][R6.64] ;  /* 0x0000000406108981 */ /* 0x0008e2000c2e1900 */
[----:B-----5:R-:W-:-:S03]  /*0210*/  IMAD.WIDE R8, R17, 0x4, R10 ;  /* 0x0000000411087825 */ /* 0x020fc600078e020a */
[----:B------:R-:W3:Y:S01]  /*0220*/  @!P0 LDG.E.64 R4, desc[UR4][R2.64] ;  /* 0x0000000402048981 */ /* 0x000ee2000c1e1b00 */
[C---:B0-----:R-:W-:Y:S01]  /*0230*/  IMAD.WIDE R10, R17.reuse, 0x4, R12 ;  /* 0x00000004110a7825 */ /* 0x041fe200078e020c */
[----:B------:R-:W-:Y:S02]  /*0240*/  MOV R24, RZ ;  /* 0x000000ff00187202 */ /* 0x000fe40000000f00 */
[----:B------:R-:W5:Y:S01]  /*0250*/  @!P0 LDG.E.EL R21, desc[UR4][R8.64] ;  /* 0x0000000408158981 */ /* 0x000f62000c2e1900 */
[----:B-1----:R-:W-:Y:S01]  /*0260*/  IMAD.WIDE R12, R17, 0x4, R14 ;  /* 0x00000004110c7825 */ /* 0x002fe200078e020e */
[----:B------:R-:W-:Y:S01]  /*0270*/  CS2R R14, SRZ ;  /* 0x00000000000e7805 */ /* 0x000fe2000001ff00 */
[----:B----4-:R-:W0:Y:S01]  /*0280*/  LDC.64 R6, c[0x0][0x240] ;  /* 0x00009000ff067b82 */ /* 0x010e220000000a00 */
[----:B------:R-:W4:Y:S01]  /*0290*/  @!P0 LDG.E.EL R18, desc[UR4][R8.64] ;  /* 0x0000000408128981 */ /* 0x000f22000c2e1900 */
[----:B------:R-:W-:-:S03]  /*02a0*/  IMAD.MOV.U32 R17, RZ, RZ, RZ ;  /* 0x000000ffff117224 */ /* 0x000fc600078e00ff */
[----:B------:R-:W3:Y:S04]  /*02b0*/  @!P0 LDG.E.EL R14, desc[UR4][R10.64] ;  /* 0x000000040a0e8981 */ /* 0x000ee8000c2e1900 */
[----:B------:R1:W3:Y:S04]  /*02c0*/  @!P0 LDG.E.EL R15, desc[UR4][R10.64] ;  /* 0x000000040a0f8981 */ /* 0x0002e8000c2e1900 */
[----:B------:R-:W3:Y:S04]  /*02d0*/  @!P0 LDG.E.EL R17, desc[UR4][R12.64] ;  /* 0x000000040c118981 */ /* 0x000ee8000c2e1900 */
[----:B------:R3:W3:Y:S01]  /*02e0*/  @!P0 LDG.E.EL R24, desc[UR4][R12.64] ;  /* 0x000000040c188981 */ /* 0x0006e2000c2e1900 */
[----:B-1----:R-:W-:Y:S01]  /*02f0*/  HFMA2.MMA R10, -RZ, RZ, 1.625, 0 ;  /* 0x3e800000ff0a7435 */ /* 0x002fe200000001ff */
[----:B--2---:R-:W-:Y:S01]  /*0300*/  FADD R20, R20, 9.9999997473787516356e-06 ;  /* 0x3727c5ac14147421 */ /* 0x004fe20000000000 */
[----:B------:R-:W-:-:S03]  /*0310*/  FADD R22, R22, 9.9999997473787516356e-06 ;  /* 0x3727c5ac16167421 */ /* 0x000fc60000000000 */
[----:B------:R-:W1:Y:S08]  /*0320*/  MUFU.SQRT R8, R20 ;  /* 0x0000001400087308 */ /* 0x000e700000002000 */
[----:B------:R-:W2:Y:S01]  /*0330*/  MUFU.SQRT R9, R22 ;  /* 0x0000001600097308 */ /* 0x000ea20000002000 */
[C---:B-1----:R-:W-:Y:S02]  /*0340*/  FSETP.GT.AND P1, PT, R8.reuse, 8.50705917302346158658e+37, PT ;  /* 0x7e8000000800780b */ /* 0x042fe40003f24000 */
[----:B------:R-:W-:-:S02]  /*0350*/  FSETP.GEU.AND P3, PT, R8, 1.175494350822287508e-38, PT ;  /* 0x008000000800780b */ /* 0x000fc40003f6e000 */
[C---:B--2---:R-:W-:Y:S02]  /*0360*/  FSETP.GT.AND P2, PT, R9.reuse, 8.50705917302346158658e+37, PT ;  /* 0x7e8000000900780b */ /* 0x044fe40003f44000 */
[----:B------:R-:W-:-:S07]  /*0370*/  FSETP.GEU.AND P4, PT, R9, 1.175494350822287508e-38, PT ;  /* 0x008000000900780b */ /* 0x000fce0003f8e000 */
[----:B------:R-:W-:-:S04]  /*0380*/  @P1 FMUL R8, R8, 0.25 ;  /* 0x3e80000008081820 */ /* 0x000fc80000400000 */
[----:B------:R-:W-:Y:S01]  /*0390*/  @!P3 FMUL R8, R8, 16777216 ;  /* 0x4b8000000808b820 */ /* 0x000fe20000400000 */
[----:B------:R-:W-:-:S04]  /*03a0*/  @P2 FMUL R9, R9, 0.25 ;  /* 0x3e80000009092820 */ /* 0x000fc80000400000 */
[----:B------:R-:W-:Y:S01]  /*03b0*/  @!P4 FMUL R9, R9, 16777216 ;  /* 0x4b8000000909c820 */ /* 0x000fe20000400000 */
[----:B------:R-:W1:Y:S01]  /*03c0*/  MUFU.RCP R8, R8 ;  /* 0x0000000800087308 */ /* 0x000e620000001000 */
[----:B------:R-:W-:-:S07]  /*03d0*/  FSEL R11, R10, 1, P1 ;  /* 0x3f8000000a0b7808 */ /* 0x000fce0000800000 */
[----:B------:R-:W2:Y:S01]  /*03e0*/  MUFU.RCP R9, R9 ;  /* 0x0000000900097308 */ /* 0x000ea20000001000 */
[----:B------:R-:W-:Y:S01]  /*03f0*/  FSEL R10, R10, 1, P2 ;  /* 0x3f8000000a0a7808 */ /* 0x000fe20001000000 */
[----:B------:R-:W-:Y:S01]  /*0400*/  @!P3 FMUL R11, R11, 16777216 ;  /* 0x4b8000000b0bb820 */ /* 0x000fe20000400000 */
[----:B---3--:R-:W-:Y:S01]  /*0410*/  FADD R12, R19, R4 ;  /* 0x00000004130c7221 */ /* 0x008fe20000000000 */
[----:B------:R-:W-:Y:S02]  /*0420*/  FADD R13, R16, R5 ;  /* 0x00000005100d7221 */ /* 0x000fe40000000000 */
[----:B------:R-:W-:Y:S01]  /*0430*/  @!P4 FMUL R10, R10, 16777216 ;  /* 0x4b8000000a0ac820 */ /* 0x000fe20000400000 */
[----:B-1----:R-:W-:Y:S01]  /*0440*/  FMUL R8, R8, R11 ;  /* 0x0000000b08087220 */ /* 0x002fe20000400000 */
[----:B-----5:R-:W-:Y:S01]  /*0450*/  FADD R21, R12, -R21 ;  /* 0x800000150c157221 */ /* 0x020fe20000000000 */
[----:B----4-:R-:W-:Y:S01]  /*0460*/  FADD R18, R13, -R18 ;  /* 0x800000120d127221 */ /* 0x010fe20000000000 */
[----:B--2---:R-:W-:-:S02]  /*0470*/  FMUL R5, R9, R10 ;  /* 0x0000000a09057220 */ /* 0x004fc40000400000 */
[----:B------:R-:W-:Y:S02]  /*0480*/  FMUL R8, R21, R8 ;  /* 0x0000000815087220 */ /* 0x000fe40000400000 */
[----:B------:R-:W-:Y:S02]  /*0490*/  FMUL R5, R18, R5 ;  /* 0x0000000512057220 */ /* 0x000fe40000400000 */
[----:B------:R-:W-:Y:S02]  /*04a0*/  FFMA R8, R8, R14, R17 ;  /* 0x0000000e08087223 */ /* 0x000fe40000000011 */
[----:B------:R-:W-:Y:S01]  /*04b0*/  FFMA R15, R5, R15, R24 ;  /* 0x0000000f050f7223 */ /* 0x000fe20000000018 */
[----:B------:R0:W-:Y:S02]  /*04c0*/  @!P0 STG.E.64 desc[UR4][R2.64], R12 ;  /* 0x0000000c02008986 */ /* 0x0001e4000c101b04 */
[----:B------:R-:W-:Y:S02]  /*04d0*/  FSETP.GEU.AND P1, PT, R8, RZ, PT ;  /* 0x000000ff0800720b */ /* 0x000fe40003f2e000 */
[----:B------:R-:W-:Y:S01]  /*04e0*/  FSETP.GEU.AND P2, PT, R15, RZ, PT ;  /* 0x000000ff0f00720b */ /* 0x000fe20003f4e000 */
[----:B0-----:R-:W-:Y:S01]  /*04f0*/  IMAD.WIDE R4, R0, 0x4, R6 ;  /* 0x0000000400047825 */ /* 0x001fe200078e0206 */
[----:B------:R-:W-:-:S02]  /*0500*/  FSEL R8, R8, RZ, P1 ;  /* 0x000000ff08087208 */ /* 0x000fc40000800000 */
[----:B------:R-:W-:Y:S01]  /*0510*/  FSEL R9, R15, RZ, P2 ;  /* 0x000000ff0f097208 */ /* 0x000fe20001000000 */
[----:B------:R-:W-:Y:S08]  /*0520*/  @P0 EXIT ;  /* 0x000000000000094d */ /* 0x000ff00003800000 */
[----:B------:R-:W-:Y:S01]  /*0530*/  STG.E.64 desc[UR4][R4.64], R8 ;  /* 0x0000000804007986 */ /* 0x000fe2000c101b04 */
[----:B------:R-:W-:Y:S05]  /*0540*/  EXIT ;  /* 0x000000000000794d */ /* 0x000fea0003800000 */
.L_x_0:
[----:B------:R-:W-:-:S00]  /*0550*/  BRA `(.L_x_0) ;  /* 0xfffffffc00fc7947 */ /* 0x000fc0000383ffff */
[----:B------:R-:W-:-:S00]  /*0560*/  NOP ;  /* 0x0000000000007918 */ /* 0x000fc00000000000 */
        /* <DEDUP_REMOVED lines=9> */
.L_x_1:


//--------------------- .nv.global.init           --------------------------
	.section	.nv.global.init,"aw",@progbits
.nv.global.init:
	.type		_$_str,@object
	.size		_$_str,(_$_str_$_2 - _$_str)
_$_str:
        /*0000*/ 	.byte	0x5f, 0x5f, 0x43, 0x55, 0x44, 0x41, 0x5f, 0x46, 0x54, 0x5a, 0x00
	.type		_$_str_$_2,@object
	.size		_$_str_$_2,(.L_1 - _$_str_$_2)
_$_str_$_2:
        /*000b*/ 	.byte	0x5f, 0x5f, 0x43, 0x55, 0x44, 0x41, 0x5f, 0x50, 0x52, 0x45, 0x43, 0x5f, 0x53, 0x51, 0x52, 0x54
        /*001b*/ 	.byte	0x00
.L_1:


//--------------------- .nv.constant0.triton_poi_fused__native_batch_norm_legit_no_training_convolution_relu_3 --------------------------
	.section	.nv.constant0.triton_poi_fused__native_batch_norm_legit_no_training_convolution_relu_3,"a",@progbits
	.sectionflags	@""
	.align	4
.nv.constant0.triton_poi_fused__native_batch_norm_legit_no_training_convolution_relu_3:
	.zero		588
